//
// Generated by NVIDIA NVVM Compiler
//
// Compiler Build ID: CL-36424714
// Cuda compilation tools, release 13.0, V13.0.88
// Based on NVVM 20.0.0
//

.version 9.0
.target sm_100
.address_size 64

	// .globl	_Z24comprobar_gpu_optimizadoPiPb
// _ZZ24comprobar_gpu_optimizadoPiPbE5cache has been demoted

.visible .entry _Z24comprobar_gpu_optimizadoPiPb(
	.param .u64 .ptr .align 1 _Z24comprobar_gpu_optimizadoPiPb_param_0,
	.param .u64 .ptr .align 1 _Z24comprobar_gpu_optimizadoPiPb_param_1
)
{
	.reg .pred 	%p<11>;
	.reg .b16 	%rs<16>;
	.reg .b32 	%r<13>;
	.reg .b64 	%rd<12>;
	// demoted variable
	.shared .align 1 .b8 _ZZ24comprobar_gpu_optimizadoPiPbE5cache[4];
	ld.param.u64 	%rd2, [_Z24comprobar_gpu_optimizadoPiPb_param_0];
	ld.param.u64 	%rd3, [_Z24comprobar_gpu_optimizadoPiPb_param_1];
	mov.u32 	%r1, %ctaid.x;
	mov.u32 	%r2, %tid.x;
	setp.gt.u32 	%p1, %r2, 10;
	mov.b16 	%rs15, 1;
	@%p1 bra 	$L__BB0_4;
	mul.lo.s32 	%r3, %r1, 12;
	cvta.to.global.u64 	%rd1, %rd2;
	cvt.u64.u32 	%rd5, %r3;
	mov.u32 	%r12, %r2;
$L__BB0_2:
	cvt.u64.u32 	%rd4, %r12;
	add.s64 	%rd6, %rd5, %rd4;
	shl.b64 	%rd7, %rd6, 2;
	add.s64 	%rd8, %rd1, %rd7;
	ld.global.u32 	%r9, [%rd8+48];
	ld.global.u32 	%r10, [%rd8+4];
	setp.eq.s32 	%p2, %r9, %r10;
	add.s32 	%r7, %r12, 4;
	setp.lt.u32 	%p3, %r12, 7;
	and.pred  	%p4, %p3, %p2;
	mov.u32 	%r12, %r7;
	@%p4 bra 	$L__BB0_2;
	setp.eq.s32 	%p5, %r9, %r10;
	selp.u16 	%rs15, 1, 0, %p5;
$L__BB0_4:
	mov.u32 	%r11, _ZZ24comprobar_gpu_optimizadoPiPbE5cache;
	add.s32 	%r8, %r11, %r2;
	st.shared.u8 	[%r8], %rs15;
	bar.sync 	0;
	setp.gt.u32 	%p6, %r2, 1;
	@%p6 bra 	$L__BB0_6;
	ld.shared.u8 	%rs4, [%r8];
	ld.shared.u8 	%rs5, [%r8+2];
	and.b16  	%rs6, %rs5, %rs4;
	and.b16  	%rs7, %rs6, 255;
	setp.ne.s16 	%p7, %rs7, 0;
	selp.u16 	%rs8, 1, 0, %p7;
	st.shared.u8 	[%r8], %rs8;
$L__BB0_6:
	bar.sync 	0;
	setp.ne.s32 	%p8, %r2, 0;
	@%p8 bra 	$L__BB0_8;
	ld.shared.u8 	%rs9, [%r8];
	ld.shared.u8 	%rs10, [_ZZ24comprobar_gpu_optimizadoPiPbE5cache+1];
	and.b16  	%rs11, %rs10, %rs9;
	and.b16  	%rs12, %rs11, 255;
	setp.ne.s16 	%p9, %rs12, 0;
	selp.u16 	%rs13, 1, 0, %p9;
	st.shared.u8 	[%r8], %rs13;
$L__BB0_8:
	setp.ne.s32 	%p10, %r2, 0;
	bar.sync 	0;
	@%p10 bra 	$L__BB0_10;
	ld.shared.u8 	%rs14, [_ZZ24comprobar_gpu_optimizadoPiPbE5cache];
	cvt.u64.u32 	%rd9, %r1;
	cvta.to.global.u64 	%rd10, %rd3;
	add.s64 	%rd11, %rd10, %rd9;
	st.global.u8 	[%rd11], %rs14;
$L__BB0_10:
	ret;

}


// ===== COMPILED SASS (sm_100) =====

	.target	sm_100

	.elftype	@"ET_EXEC"


//--------------------- .note.nv.tkinfo           --------------------------
	.section	.note.nv.tkinfo,"",@"SHT_NOTE"
	.sectionflags	@"SHF_NOTE_NV_TKINFO"
	.tkinfo
        /*0018*/ 	.word	0x00000002
        /*0030*/ 	.string	""
        /*0030*/ 	.string	"ptxas"
        /*0030*/ 	.string	"Cuda compilation tools, release 13.0, V13.0.88"
        /*0030*/ 	.string	"Build cuda_13.0.r13.0/compiler.36424714_0"
        /*0030*/ 	.string	"-arch sm_100 -m 64 "



//--------------------- .note.nv.cuinfo           --------------------------
	.section	.note.nv.cuinfo,"",@"SHT_NOTE"
	.sectionflags	@"SHF_NOTE_NV_CUINFO"
        /*0018*/ 	.short	0x0002
        /*001a*/ 	.short	0x0064
        /*001c*/ 	.short	0x0082
	.zero		2


//--------------------- .nv.info                  --------------------------
	.section	.nv.info,"",@"SHT_CUDA_INFO"
	.align	4


	//----- nvinfo : EIATTR_REGCOUNT
	.align		4
        /*0000*/ 	.byte	0x04, 0x2f
        /*0002*/ 	.short	(.L_1 - .L_0)
	.align		4
.L_0:
        /*0004*/ 	.word	index@(_Z24comprobar_gpu_optimizadoPiPb)
        /*0008*/ 	.word	0x0000000a


	//----- nvinfo : EIATTR_FRAME_SIZE
	.align		4
.L_1:
        /*000c*/ 	.byte	0x04, 0x11
        /*000e*/ 	.short	(.L_3 - .L_2)
	.align		4
.L_2:
        /*0010*/ 	.word	index@(_Z24comprobar_gpu_optimizadoPiPb)
        /*0014*/ 	.word	0x00000000


	//----- nvinfo : EIATTR_MIN_STACK_SIZE
	.align		4
.L_3:
        /*0018*/ 	.byte	0x04, 0x12
        /*001a*/ 	.short	(.L_5 - .L_4)
	.align		4
.L_4:
        /*001c*/ 	.word	index@(_Z24comprobar_gpu_optimizadoPiPb)
        /*0020*/ 	.word	0x00000000
.L_5:


//--------------------- .nv.compat                --------------------------
	.section	.nv.compat,"",@"SHT_CUDA_COMPAT_INFO"
	.align	4
        /*0000*/ 	.byte	0x02, 0x09, 0x00, 0x00, 0x02, 0x02, 0x01, 0x00, 0x02, 0x05, 0x05, 0x00, 0x03, 0x07, 0x01, 0x01
        /*0010*/ 	.byte	0x02, 0x03, 0x00, 0x00, 0x02, 0x06, 0x01, 0x00, 0x04, 0x0b, 0x08, 0x00, 0x09, 0x00, 0x00, 0x00
        /*0020*/ 	.byte	0x00, 0x00, 0x00, 0x00


//--------------------- .nv.info._Z24comprobar_gpu_optimizadoPiPb --------------------------
	.section	.nv.info._Z24comprobar_gpu_optimizadoPiPb,"",@"SHT_CUDA_INFO"
	.sectionflags	@""
	.align	4


	//----- nvinfo : EIATTR_CUDA_API_VERSION
	.align		4
        /*0000*/ 	.byte	0x04, 0x37
        /*0002*/ 	.short	(.L_7 - .L_6)
.L_6:
        /*0004*/ 	.word	0x00000082


	//----- nvinfo : EIATTR_KPARAM_INFO
	.align		4
.L_7:
        /*0008*/ 	.byte	0x04, 0x17
        /*000a*/ 	.short	(.L_9 - .L_8)
.L_8:
        /*000c*/ 	.word	0x00000000
        /*0010*/ 	.short	0x0001
        /*0012*/ 	.short	0x0008
        /*0014*/ 	.byte	0x00, 0xf5, 0x21, 0x00


	//----- nvinfo : EIATTR_KPARAM_INFO
	.align		4
.L_9:
        /*0018*/ 	.byte	0x04, 0x17
        /*001a*/ 	.short	(.L_11 - .L_10)
.L_10:
        /*001c*/ 	.word	0x00000000
        /*0020*/ 	.short	0x0000
        /*0022*/ 	.short	0x0000
        /*0024*/ 	.byte	0x00, 0xf5, 0x21, 0x00


	//----- nvinfo : EIATTR_SPARSE_MMA_MASK
	.align		4
.L_11:
        /*0028*/ 	.byte	0x03, 0x50
        /*002a*/ 	.short	0x0000


	//----- nvinfo : EIATTR_MAXREG_COUNT
	.align		4
        /*002c*/ 	.byte	0x03, 0x1b
        /*002e*/ 	.short	0x00ff


	//----- nvinfo : EIATTR_NUM_BARRIERS
	.align		4
        /*0030*/ 	.byte	0x02, 0x4c
        /*0032*/ 	.byte	0x01
	.zero		1


	//----- nvinfo : EIATTR_MERCURY_ISA_VERSION
	.align		4
        /*0034*/ 	.byte	0x03, 0x5f
        /*0036*/ 	.short	0x0101


	//----- nvinfo : EIATTR_VRC_CTA_INIT_COUNT
	.align		4
        /*0038*/ 	.byte	0x02, 0x4a
	.zero		1
	.zero		1


	//----- nvinfo : EIATTR_EXIT_INSTR_OFFSETS
	.align		4
        /*003c*/ 	.byte	0x04, 0x1c
        /*003e*/ 	.short	(.L_13 - .L_12)


	//   ....[0]....
.L_12:
        /*0040*/ 	.word	0x000002c0


	//   ....[1]....
        /*0044*/ 	.word	0x00000320


	//----- nvinfo : EIATTR_CRS_STACK_SIZE
	.align		4
.L_13:
        /*0048*/ 	.byte	0x04, 0x1e
        /*004a*/ 	.short	(.L_15 - .L_14)
.L_14:
        /*004c*/ 	.word	0x00000000


	//----- nvinfo : EIATTR_CBANK_PARAM_SIZE
	.align		4
.L_15:
        /*0050*/ 	.byte	0x03, 0x19
        /*0052*/ 	.short	0x0010


	//----- nvinfo : EIATTR_PARAM_CBANK
	.align		4
        /*0054*/ 	.byte	0x04, 0x0a
        /*0056*/ 	.short	(.L_17 - .L_16)
	.align		4
.L_16:
        /*0058*/ 	.word	index@(.nv.constant0._Z24comprobar_gpu_optimizadoPiPb)
        /*005c*/ 	.short	0x0380
        /*005e*/ 	.short	0x0010


	//----- nvinfo : EIATTR_SW_WAR
	.align		4
.L_17:
        /*0060*/ 	.byte	0x04, 0x36
        /*0062*/ 	.short	(.L_19 - .L_18)
.L_18:
        /*0064*/ 	.word	0x00000008
.L_19:


//--------------------- .nv.callgraph             --------------------------
	.section	.nv.callgraph,"",@"SHT_CUDA_CALLGRAPH"
	.align	4
	.sectionentsize	8
	.align		4
        /*0000*/ 	.word	0x00000000
	.align		4
        /*0004*/ 	.word	0xffffffff
	.align		4
        /*0008*/ 	.word	0x00000000
	.align		4
        /*000c*/ 	.word	0xfffffffe
	.align		4
        /*0010*/ 	.word	0x00000000
	.align		4
        /*0014*/ 	.word	0xfffffffd
	.align		4
        /*0018*/ 	.word	0x00000000
	.align		4
        /*001c*/ 	.word	0xfffffffc


//--------------------- .text._Z24comprobar_gpu_optimizadoPiPb --------------------------
	.section	.text._Z24comprobar_gpu_optimizadoPiPb,"ax",@progbits
	.align	128
        .global         _Z24comprobar_gpu_optimizadoPiPb
        .type           _Z24comprobar_gpu_optimizadoPiPb,@function
        .size           _Z24comprobar_gpu_optimizadoPiPb,(.L_x_5 - _Z24comprobar_gpu_optimizadoPiPb)
        .other          _Z24comprobar_gpu_optimizadoPiPb,@"STO_CUDA_ENTRY STV_DEFAULT"
_Z24comprobar_gpu_optimizadoPiPb:
.text._Z24comprobar_gpu_optimizadoPiPb:
[----:B------:R-:W-:Y:S01]  /*0000*/  LDC R1, c[0x0][0x37c] ;  /* 0x0000df00ff017b82 */ /* 0x000fe20000000800 */
[----:B------:R-:W0:Y:S01]  /*0010*/  S2R R5, SR_TID.X ;  /* 0x0000000000057919 */ /* 0x000e220000002100 */
[----:B------:R-:W1:Y:S01]  /*0020*/  LDCU.64 UR6, c[0x0][0x358] ;  /* 0x00006b00ff0677ac */ /* 0x000e620008000a00 */
[----:B------:R-:W-:Y:S01]  /*0030*/  BSSY.RECONVERGENT B0, `(.L_x_0) ;  /* 0x0000015000007945 */ /* 0x000fe20003800200 */
[----:B------:R-:W-:Y:S01]  /*0040*/  IMAD.MOV.U32 R0, RZ, RZ, 0x1 ;  /* 0x00000001ff007424 */ /* 0x000fe200078e00ff */
[----:B------:R-:W2:Y:S01]  /*0050*/  S2R R6, SR_CTAID.X ;  /* 0x0000000000067919 */ /* 0x000ea20000002500 */
[----:B------:R-:W3:Y:S01]  /*0060*/  LDCU.64 UR8, c[0x0][0x380] ;  /* 0x00007000ff0877ac */ /* 0x000ee20008000a00 */
[----:B0-----:R-:W-:-:S13]  /*0070*/  ISETP.GT.U32.AND P0, PT, R5, 0xa, PT ;  /* 0x0000000a0500780c */ /* 0x001fda0003f04070 */
[----:B-123--:R-:W-:Y:S05]  /*0080*/  @P0 BRA `(.L_x_1) ;  /* 0x00000000003c0947 */ /* 0x00efea0003800000 */
[----:B------:R-:W-:Y:S01]  /*0090*/  BSSY.RECONVERGENT B1, `(.L_x_2) ;  /* 0x000000d000017945 */ /* 0x000fe20003800200 */
[----:B------:R-:W-:-:S07]  /*00a0*/  IMAD.MOV.U32 R0, RZ, RZ, R5 ;  /* 0x000000ffff007224 */ /* 0x000fce00078e0005 */
.L_x_3:
[----:B------:R-:W-:-:S05]  /*00b0*/  IMAD R3, R6, 0xc, RZ ;  /* 0x0000000c06037824 */ /* 0x000fca00078e02ff */
[----:B------:R-:W-:-:S05]  /*00c0*/  IADD3 R3, P0, PT, R3, R0, RZ ;  /* 0x0000000003037210 */ /* 0x000fca0007f1e0ff */
[----:B------:R-:W-:Y:S01]  /*00d0*/  IMAD.X R4, RZ, RZ, RZ, P0 ;  /* 0x000000ffff047224 */ /* 0x000fe200000e06ff */
[----:B------:R-:W-:-:S04]  /*00e0*/  LEA R2, P0, R3, UR8, 0x2 ;  /* 0x0000000803027c11 */ /* 0x000fc8000f8010ff */
[----:B------:R-:W-:-:S05]  /*00f0*/  LEA.HI.X R3, R3, UR9, R4, 0x2, P0 ;  /* 0x0000000903037c11 */ /* 0x000fca00080f1404 */
[----:B------:R-:W2:Y:S04]  /*0100*/  LDG.E R4, desc[UR6][R2.64+0x30] ;  /* 0x0000300602047981 */ /* 0x000ea8000c1e1900 */
[----:B------:R-:W2:Y:S01]  /*0110*/  LDG.E R7, desc[UR6][R2.64+0x4] ;  /* 0x0000040602077981 */ /* 0x000ea2000c1e1900 */
[C---:B------:R-:W-:Y:S01]  /*0120*/  ISETP.LT.U32.AND P1, PT, R0.reuse, 0x7, PT ;  /* 0x000000070000780c */ /* 0x040fe20003f21070 */
[----:B------:R-:W-:Y:S01]  /*0130*/  VIADD R0, R0, 0x4 ;  /* 0x0000000400007836 */ /* 0x000fe20000000000 */
[----:B--2---:R-:W-:-:S13]  /*0140*/  ISETP.NE.AND P0, PT, R4, R7, PT ;  /* 0x000000070400720c */ /* 0x004fda0003f05270 */
[----:B------:R-:W-:Y:S05]  /*0150*/  @!P0 BRA P1, `(.L_x_3) ;  /* 0xfffffffc00d48947 */ /* 0x000fea000083ffff */
[----:B------:R-:W-:Y:S05]  /*0160*/  BSYNC.RECONVERGENT B1 ;  /* 0x0000000000017941 */ /* 0x000fea0003800200 */
.L_x_2:
[----:B------:R-:W-:-:S07]  /*0170*/  SEL R0, RZ, 0x1, P0 ;  /* 0x00000001ff007807 */ /* 0x000fce0000000000 */
.L_x_1:
[----:B------:R-:W-:Y:S05]  /*0180*/  BSYNC.RECONVERGENT B0 ;  /* 0x0000000000007941 */ /* 0x000fea0003800200 */
.L_x_0:
[----:B------:R-:W0:Y:S01]  /*0190*/  S2UR UR5, SR_CgaCtaId ;  /* 0x00000000000579c3 */ /* 0x000e220000008800 */
[----:B------:R-:W-:Y:S01]  /*01a0*/  UMOV UR4, 0x400 ;  /* 0x0000040000047882 */ /* 0x000fe20000000000 */
[C---:B------:R-:W-:Y:S02]  /*01b0*/  ISETP.GT.U32.AND P2, PT, R5.reuse, 0x1, PT ;  /* 0x000000010500780c */ /* 0x040fe40003f44070 */
[----:B------:R-:W-:Y:S01]  /*01c0*/  ISETP.NE.AND P0, PT, R5, RZ, PT ;  /* 0x000000ff0500720c */ /* 0x000fe20003f05270 */
[----:B0-----:R-:W-:-:S09]  /*01d0*/  ULEA UR4, UR5, UR4, 0x18 ;  /* 0x0000000405047291 */ /* 0x001fd2000f8ec0ff */
[----:B------:R-:W-:Y:S01]  /*01e0*/  STS.U8 [R5+UR4], R0 ;  /* 0x0000000005007988 */ /* 0x000fe20008000004 */
[----:B------:R-:W-:Y:S06]  /*01f0*/  BAR.SYNC.DEFER_BLOCKING 0x0 ;  /* 0x0000000000007b1d */ /* 0x000fec0000010000 */
[----:B------:R-:W-:Y:S04]  /*0200*/  @!P2 LDS.U8 R2, [R5+UR4] ;  /* 0x000000040502a984 */ /* 0x000fe80008000000 */
[----:B------:R-:W0:Y:S02]  /*0210*/  @!P2 LDS.U8 R3, [R5+UR4+0x2] ;  /* 0x000002040503a984 */ /* 0x000e240008000000 */
[----:B0-----:R-:W-:-:S04]  /*0220*/  @!P2 LOP3.LUT P1, RZ, R3, 0xff, R2, 0x80, !PT ;  /* 0x000000ff03ffa812 */ /* 0x001fc80007828002 */
[----:B------:R-:W-:-:S05]  /*0230*/  @!P2 SEL R2, RZ, 0x1, !P1 ;  /* 0x00000001ff02a807 */ /* 0x000fca0004800000 */
[----:B------:R-:W-:Y:S01]  /*0240*/  @!P2 STS.U8 [R5+UR4], R2 ;  /* 0x000000020500a988 */ /* 0x000fe20008000004 */
[----:B------:R-:W-:Y:S06]  /*0250*/  BAR.SYNC.DEFER_BLOCKING 0x0 ;  /* 0x0000000000007b1d */ /* 0x000fec0000010000 */
[----:B------:R-:W-:Y:S04]  /*0260*/  @!P0 LDS.U8 R3, [R5+UR4] ;  /* 0x0000000405038984 */ /* 0x000fe80008000000 */
[----:B------:R-:W0:Y:S02]  /*0270*/  @!P0 LDS.U8 R4, [UR4+0x1] ;  /* 0x00000104ff048984 */ /* 0x000e240008000000 */
[----:B0-----:R-:W-:-:S04]  /*0280*/  @!P0 LOP3.LUT P1, RZ, R4, 0xff, R3, 0x80, !PT ;  /* 0x000000ff04ff8812 */ /* 0x001fc80007828003 */
[----:B------:R-:W-:-:S05]  /*0290*/  @!P0 SEL R0, RZ, 0x1, !P1 ;  /* 0x00000001ff008807 */ /* 0x000fca0004800000 */
[----:B------:R0:W-:Y:S01]  /*02a0*/  @!P0 STS.U8 [R5+UR4], R0 ;  /* 0x0000000005008988 */ /* 0x0001e20008000004 */
[----:B------:R-:W-:Y:S06]  /*02b0*/  BAR.SYNC.DEFER_BLOCKING 0x0 ;  /* 0x0000000000007b1d */ /* 0x000fec0000010000 */
[----:B------:R-:W-:Y:S05]  /*02c0*/  @P0 EXIT ;  /* 0x000000000000094d */ /* 0x000fea0003800000 */
[----:B0-----:R-:W0:Y:S01]  /*02d0*/  LDS.U8 R5, [UR4] ;  /* 0x00000004ff057984 */ /* 0x001e220008000000 */
[----:B------:R-:W1:Y:S02]  /*02e0*/  LDCU.64 UR8, c[0x0][0x388] ;  /* 0x00007100ff0877ac */ /* 0x000e640008000a00 */
[----:B-1----:R-:W-:-:S05]  /*02f0*/  IADD3 R2, P0, PT, R6, UR8, RZ ;  /* 0x0000000806027c10 */ /* 0x002fca000ff1e0ff */
[----:B------:R-:W-:-:S05]  /*0300*/  IMAD.X R3, RZ, RZ, UR9, P0 ;  /* 0x00000009ff037e24 */ /* 0x000fca00080e06ff */
[----:B0-----:R-:W-:Y:S01]  /*0310*/  STG.E.U8 desc[UR6][R2.64], R5 ;  /* 0x0000000502007986 */ /* 0x001fe2000c101106 */
[----:B------:R-:W-:Y:S05]  /*0320*/  EXIT ;  /* 0x000000000000794d */ /* 0x000fea0003800000 */
.L_x_4:
[----:B------:R-:W-:-:S00]  /*0330*/  BRA `(.L_x_4) ;  /* 0xfffffffc00fc7947 */ /* 0x000fc0000383ffff */
[----:B------:R-:W-:-:S00]  /*0340*/  NOP ;  /* 0x0000000000007918 */ /* 0x000fc00000000000 */
        /* <DEDUP_REMOVED lines=11> */
.L_x_5:


//--------------------- .nv.shared._Z24comprobar_gpu_optimizadoPiPb --------------------------
	.section	.nv.shared._Z24comprobar_gpu_optimizadoPiPb,"aw",@nobits
	.sectionflags	@""
.nv.shared._Z24comprobar_gpu_optimizadoPiPb:
	.zero		1028


//--------------------- .nv.shared.reserved.0     --------------------------
	.section	.nv.shared.reserved.0,"aw",@nobits
	.weak		__nv_reservedSMEM_offset_0_alias
	.size		__nv_reservedSMEM_offset_0_alias, 0, 64
	.other		__nv_reservedSMEM_offset_0_alias,@"STO_CUDA_RESERVED_SHARED STV_DEFAULT"
__nv_reservedSMEM_offset_0_alias:
	.zero		0
	.zero		64


//--------------------- .nv.constant0._Z24comprobar_gpu_optimizadoPiPb --------------------------
	.section	.nv.constant0._Z24comprobar_gpu_optimizadoPiPb,"a",@progbits
	.sectionflags	@""
	.align	4
.nv.constant0._Z24comprobar_gpu_optimizadoPiPb:
	.zero		912


//--------------------- SYMBOLS --------------------------

	.type		.nv.reservedSmem.offset0,@object
	.size		.nv.reservedSmem.offset0,0x4
	.type		.nv.reservedSmem.cap,@object
	.size		.nv.reservedSmem.cap,0x4
